//
// Generated by NVIDIA NVVM Compiler
//
// Compiler Build ID: CL-36424714
// Cuda compilation tools, release 13.0, V13.0.88
// Based on NVVM 20.0.0
//

.version 9.0
.target sm_100
.address_size 64

	// .globl	kernel0

.visible .entry kernel0(
	.param .u64 kernel0_param_0
)
{
	.reg .pred 	%p<2>;
	.reg .b64 	%rd<5>;

	ld.param.u64 	%rd3, [kernel0_param_0];
	// begin inline asm
	mov.u64 	%rd2, %clock64;
	// end inline asm
	add.s64 	%rd1, %rd2, %rd3;
$L__BB0_1:
	// begin inline asm
	mov.u64 	%rd4, %clock64;
	// end inline asm
	setp.lt.s64 	%p1, %rd4, %rd1;
	@%p1 bra 	$L__BB0_1;
	ret;

}
	// .globl	kernel1
.visible .entry kernel1(
	.param .u64 kernel1_param_0
)
{
	.reg .pred 	%p<2>;
	.reg .b64 	%rd<5>;

	ld.param.u64 	%rd3, [kernel1_param_0];
	// begin inline asm
	mov.u64 	%rd2, %clock64;
	// end inline asm
	add.s64 	%rd1, %rd2, %rd3;
$L__BB1_1:
	// begin inline asm
	mov.u64 	%rd4, %clock64;
	// end inline asm
	setp.lt.s64 	%p1, %rd4, %rd1;
	@%p1 bra 	$L__BB1_1;
	ret;

}


// ===== COMPILED SASS (sm_100) =====

	.target	sm_100

	.elftype	@"ET_EXEC"


//--------------------- .note.nv.tkinfo           --------------------------
	.section	.note.nv.tkinfo,"",@"SHT_NOTE"
	.sectionflags	@"SHF_NOTE_NV_TKINFO"
	.tkinfo
        /*0018*/ 	.word	0x00000002
        /*0030*/ 	.string	""
        /*0030*/ 	.string	"ptxas"
        /*0030*/ 	.string	"Cuda compilation tools, release 13.0, V13.0.88"
        /*0030*/ 	.string	"Build cuda_13.0.r13.0/compiler.36424714_0"
        /*0030*/ 	.string	"-arch sm_100 -m 64 "



//--------------------- .note.nv.cuinfo           --------------------------
	.section	.note.nv.cuinfo,"",@"SHT_NOTE"
	.sectionflags	@"SHF_NOTE_NV_CUINFO"
        /*0018*/ 	.short	0x0002
        /*001a*/ 	.short	0x0064
        /*001c*/ 	.short	0x0082
	.zero		2


//--------------------- .nv.info                  --------------------------
	.section	.nv.info,"",@"SHT_CUDA_INFO"
	.align	4


	//----- nvinfo : EIATTR_REGCOUNT
	.align		4
        /*0000*/ 	.byte	0x04, 0x2f
        /*0002*/ 	.short	(.L_1 - .L_0)
	.align		4
.L_0:
        /*0004*/ 	.word	index@(kernel0)
        /*0008*/ 	.word	0x0000000a


	//----- nvinfo : EIATTR_FRAME_SIZE
	.align		4
.L_1:
        /*000c*/ 	.byte	0x04, 0x11
        /*000e*/ 	.short	(.L_3 - .L_2)
	.align		4
.L_2:
        /*0010*/ 	.word	index@(kernel0)
        /*0014*/ 	.word	0x00000000


	//----- nvinfo : EIATTR_REGCOUNT
	.align		4
.L_3:
        /*0018*/ 	.byte	0x04, 0x2f
        /*001a*/ 	.short	(.L_5 - .L_4)
	.align		4
.L_4:
        /*001c*/ 	.word	index@(kernel1)
        /*0020*/ 	.word	0x0000000a


	//----- nvinfo : EIATTR_FRAME_SIZE
	.align		4
.L_5:
        /*0024*/ 	.byte	0x04, 0x11
        /*0026*/ 	.short	(.L_7 - .L_6)
	.align		4
.L_6:
        /*0028*/ 	.word	index@(kernel1)
        /*002c*/ 	.word	0x00000000


	//----- nvinfo : EIATTR_MIN_STACK_SIZE
	.align		4
.L_7:
        /*0030*/ 	.byte	0x04, 0x12
        /*0032*/ 	.short	(.L_9 - .L_8)
	.align		4
.L_8:
        /*0034*/ 	.word	index@(kernel1)
        /*0038*/ 	.word	0x00000000


	//----- nvinfo : EIATTR_MIN_STACK_SIZE
	.align		4
.L_9:
        /*003c*/ 	.byte	0x04, 0x12
        /*003e*/ 	.short	(.L_11 - .L_10)
	.align		4
.L_10:
        /*0040*/ 	.word	index@(kernel0)
        /*0044*/ 	.word	0x00000000
.L_11:


//--------------------- .nv.compat                --------------------------
	.section	.nv.compat,"",@"SHT_CUDA_COMPAT_INFO"
	.align	4
        /*0000*/ 	.byte	0x02, 0x09, 0x00, 0x00, 0x02, 0x02, 0x01, 0x00, 0x02, 0x05, 0x05, 0x00, 0x03, 0x07, 0x01, 0x01
        /*0010*/ 	.byte	0x02, 0x03, 0x00, 0x00, 0x02, 0x06, 0x01, 0x00, 0x04, 0x0b, 0x08, 0x00, 0x09, 0x00, 0x00, 0x00
        /*0020*/ 	.byte	0x00, 0x00, 0x00, 0x00


//--------------------- .nv.info.kernel1          --------------------------
	.section	.nv.info.kernel1,"",@"SHT_CUDA_INFO"
	.sectionflags	@""
	.align	4


	//----- nvinfo : EIATTR_CUDA_API_VERSION
	.align		4
        /*0000*/ 	.byte	0x04, 0x37
        /*0002*/ 	.short	(.L_13 - .L_12)
.L_12:
        /*0004*/ 	.word	0x00000082


	//----- nvinfo : EIATTR_KPARAM_INFO
	.align		4
.L_13:
        /*0008*/ 	.byte	0x04, 0x17
        /*000a*/ 	.short	(.L_15 - .L_14)
.L_14:
        /*000c*/ 	.word	0x00000000
        /*0010*/ 	.short	0x0000
        /*0012*/ 	.short	0x0000
        /*0014*/ 	.byte	0x00, 0xf0, 0x21, 0x00


	//----- nvinfo : EIATTR_SPARSE_MMA_MASK
	.align		4
.L_15:
        /*0018*/ 	.byte	0x03, 0x50
        /*001a*/ 	.short	0x0000


	//----- nvinfo : EIATTR_MAXREG_COUNT
	.align		4
        /*001c*/ 	.byte	0x03, 0x1b
        /*001e*/ 	.short	0x00ff


	//----- nvinfo : EIATTR_MERCURY_ISA_VERSION
	.align		4
        /*0020*/ 	.byte	0x03, 0x5f
        /*0022*/ 	.short	0x0101


	//----- nvinfo : EIATTR_VRC_CTA_INIT_COUNT
	.align		4
        /*0024*/ 	.byte	0x02, 0x4a
	.zero		1
	.zero		1


	//----- nvinfo : EIATTR_EXIT_INSTR_OFFSETS
	.align		4
        /*0028*/ 	.byte	0x04, 0x1c
        /*002a*/ 	.short	(.L_17 - .L_16)


	//   ....[0]....
.L_16:
        /*002c*/ 	.word	0x00000090


	//----- nvinfo : EIATTR_CBANK_PARAM_SIZE
	.align		4
.L_17:
        /*0030*/ 	.byte	0x03, 0x19
        /*0032*/ 	.short	0x0008


	//----- nvinfo : EIATTR_PARAM_CBANK
	.align		4
        /*0034*/ 	.byte	0x04, 0x0a
        /*0036*/ 	.short	(.L_19 - .L_18)
	.align		4
.L_18:
        /*0038*/ 	.word	index@(.nv.constant0.kernel1)
        /*003c*/ 	.short	0x0380
        /*003e*/ 	.short	0x0008


	//----- nvinfo : EIATTR_SW_WAR
	.align		4
.L_19:
        /*0040*/ 	.byte	0x04, 0x36
        /*0042*/ 	.short	(.L_21 - .L_20)
.L_20:
        /*0044*/ 	.word	0x00000008
.L_21:


//--------------------- .nv.info.kernel0          --------------------------
	.section	.nv.info.kernel0,"",@"SHT_CUDA_INFO"
	.sectionflags	@""
	.align	4


	//----- nvinfo : EIATTR_CUDA_API_VERSION
	.align		4
        /*0000*/ 	.byte	0x04, 0x37
        /*0002*/ 	.short	(.L_23 - .L_22)
.L_22:
        /*0004*/ 	.word	0x00000082


	//----- nvinfo : EIATTR_KPARAM_INFO
	.align		4
.L_23:
        /*0008*/ 	.byte	0x04, 0x17
        /*000a*/ 	.short	(.L_25 - .L_24)
.L_24:
        /*000c*/ 	.word	0x00000000
        /*0010*/ 	.short	0x0000
        /*0012*/ 	.short	0x0000
        /*0014*/ 	.byte	0x00, 0xf0, 0x21, 0x00


	//----- nvinfo : EIATTR_SPARSE_MMA_MASK
	.align		4
.L_25:
        /*0018*/ 	.byte	0x03, 0x50
        /*001a*/ 	.short	0x0000


	//----- nvinfo : EIATTR_MAXREG_COUNT
	.align		4
        /*001c*/ 	.byte	0x03, 0x1b
        /*001e*/ 	.short	0x00ff


	//----- nvinfo : EIATTR_MERCURY_ISA_VERSION
	.align		4
        /*0020*/ 	.byte	0x03, 0x5f
        /*0022*/ 	.short	0x0101


	//----- nvinfo : EIATTR_VRC_CTA_INIT_COUNT
	.align		4
        /*0024*/ 	.byte	0x02, 0x4a
	.zero		1
	.zero		1


	//----- nvinfo : EIATTR_EXIT_INSTR_OFFSETS
	.align		4
        /*0028*/ 	.byte	0x04, 0x1c
        /*002a*/ 	.short	(.L_27 - .L_26)


	//   ....[0]....
.L_26:
        /*002c*/ 	.word	0x00000090


	//----- nvinfo : EIATTR_CBANK_PARAM_SIZE
	.align		4
.L_27:
        /*0030*/ 	.byte	0x03, 0x19
        /*0032*/ 	.short	0x0008


	//----- nvinfo : EIATTR_PARAM_CBANK
	.align		4
        /*0034*/ 	.byte	0x04, 0x0a
        /*0036*/ 	.short	(.L_29 - .L_28)
	.align		4
.L_28:
        /*0038*/ 	.word	index@(.nv.constant0.kernel0)
        /*003c*/ 	.short	0x0380
        /*003e*/ 	.short	0x0008


	//----- nvinfo : EIATTR_SW_WAR
	.align		4
.L_29:
        /*0040*/ 	.byte	0x04, 0x36
        /*0042*/ 	.short	(.L_31 - .L_30)
.L_30:
        /*0044*/ 	.word	0x00000008
.L_31:


//--------------------- .nv.callgraph             --------------------------
	.section	.nv.callgraph,"",@"SHT_CUDA_CALLGRAPH"
	.align	4
	.sectionentsize	8
	.align		4
        /*0000*/ 	.word	0x00000000
	.align		4
        /*0004*/ 	.word	0xffffffff
	.align		4
        /*0008*/ 	.word	0x00000000
	.align		4
        /*000c*/ 	.word	0xfffffffe
	.align		4
        /*0010*/ 	.word	0x00000000
	.align		4
        /*0014*/ 	.word	0xfffffffd
	.align		4
        /*0018*/ 	.word	0x00000000
	.align		4
        /*001c*/ 	.word	0xfffffffc


//--------------------- .text.kernel1             --------------------------
	.section	.text.kernel1,"ax",@progbits
	.align	128
        .global         kernel1
        .type           kernel1,@function
        .size           kernel1,(.L_x_4 - kernel1)
        .other          kernel1,@"STO_CUDA_ENTRY STV_DEFAULT"
kernel1:
.text.kernel1:
[----:B------:R-:W-:Y:S01]  /*0000*/  LDC R1, c[0x0][0x37c] ;  /* 0x0000df00ff017b82 */ /* 0x000fe20000000800 */
[----:B------:R-:W-:Y:S01]  /*0010*/  CS2R R2, SR_CLOCKLO ;  /* 0x0000000000027805 */ /* 0x000fe20000015000 */
[----:B------:R-:W0:Y:S05]  /*0020*/  LDCU.64 UR4, c[0x0][0x380] ;  /* 0x00007000ff0477ac */ /* 0x000e2a0008000a00 */
[----:B0-----:R-:W-:-:S04]  /*0030*/  IADD3 R5, P0, PT, R2, UR4, RZ ;  /* 0x0000000402057c10 */ /* 0x001fc8000ff1e0ff */
[----:B------:R-:W-:-:S09]  /*0040*/  IADD3.X R7, PT, PT, R3, UR5, RZ, P0, !PT ;  /* 0x0000000503077c10 */ /* 0x000fd200087fe4ff */
.L_x_0:
[----:B------:R-:W-:-:S06]  /*0050*/  CS2R R2, SR_CLOCKLO ;  /* 0x0000000000027805 */ /* 0x000fcc0000015000 */
[----:B------:R-:W-:-:S04]  /*0060*/  ISETP.GE.U32.AND P0, PT, R2, R5, PT ;  /* 0x000000050200720c */ /* 0x000fc80003f06070 */
[----:B------:R-:W-:-:S13]  /*0070*/  ISETP.GE.AND.EX P0, PT, R3, R7, PT, P0 ;  /* 0x000000070300720c */ /* 0x000fda0003f06300 */
[----:B------:R-:W-:Y:S05]  /*0080*/  @!P0 BRA `(.L_x_0) ;  /* 0xfffffffc00f08947 */ /* 0x000fea000383ffff */
[----:B------:R-:W-:Y:S05]  /*0090*/  EXIT ;  /* 0x000000000000794d */ /* 0x000fea0003800000 */
.L_x_1:
[----:B------:R-:W-:-:S00]  /*00a0*/  BRA `(.L_x_1) ;  /* 0xfffffffc00fc7947 */ /* 0x000fc0000383ffff */
[----:B------:R-:W-:-:S00]  /*00b0*/  NOP ;  /* 0x0000000000007918 */ /* 0x000fc00000000000 */
        /* <DEDUP_REMOVED lines=12> */
.L_x_4:


//--------------------- .text.kernel0             --------------------------
	.section	.text.kernel0,"ax",@progbits
	.align	128
        .global         kernel0
        .type           kernel0,@function
        .size           kernel0,(.L_x_5 - kernel0)
        .other          kernel0,@"STO_CUDA_ENTRY STV_DEFAULT"
kernel0:
.text.kernel0:
[----:B------:R-:W-:Y:S01]  /*0000*/  LDC R1, c[0x0][0x37c] ;  /* 0x0000df00ff017b82 */ /* 0x000fe20000000800 */
[----:B------:R-:W-:Y:S01]  /*0010*/  CS2R R2, SR_CLOCKLO ;  /* 0x0000000000027805 */ /* 0x000fe20000015000 */
[----:B------:R-:W0:Y:S05]  /*0020*/  LDCU.64 UR4, c[0x0][0x380] ;  /* 0x00007000ff0477ac */ /* 0x000e2a0008000a00 */
[----:B0-----:R-:W-:-:S04]  /*0030*/  IADD3 R5, P0, PT, R2, UR4, RZ ;  /* 0x0000000402057c10 */ /* 0x001fc8000ff1e0ff */
[----:B------:R-:W-:-:S09]  /*0040*/  IADD3.X R7, PT, PT, R3, UR5, RZ, P0, !PT ;  /* 0x0000000503077c10 */ /* 0x000fd200087fe4ff */
.L_x_2:
[----:B------:R-:W-:-:S06]  /*0050*/  CS2R R2, SR_CLOCKLO ;  /* 0x0000000000027805 */ /* 0x000fcc0000015000 */
[----:B------:R-:W-:-:S04]  /*0060*/  ISETP.GE.U32.AND P0, PT, R2, R5, PT ;  /* 0x000000050200720c */ /* 0x000fc80003f06070 */
[----:B------:R-:W-:-:S13]  /*0070*/  ISETP.GE.AND.EX P0, PT, R3, R7, PT, P0 ;  /* 0x000000070300720c */ /* 0x000fda0003f06300 */
[----:B------:R-:W-:Y:S05]  /*0080*/  @!P0 BRA `(.L_x_2) ;  /* 0xfffffffc00f08947 */ /* 0x000fea000383ffff */
[----:B------:R-:W-:Y:S05]  /*0090*/  EXIT ;  /* 0x000000000000794d */ /* 0x000fea0003800000 */
.L_x_3:
        /* <DEDUP_REMOVED lines=14> */
.L_x_5:


//--------------------- .nv.shared.reserved.0     --------------------------
	.section	.nv.shared.reserved.0,"aw",@nobits
	.weak		__nv_reservedSMEM_offset_0_alias
	.size		__nv_reservedSMEM_offset_0_alias, 0, 64
	.other		__nv_reservedSMEM_offset_0_alias,@"STO_CUDA_RESERVED_SHARED STV_DEFAULT"
__nv_reservedSMEM_offset_0_alias:
	.zero		0
	.zero		64


//--------------------- .nv.constant0.kernel1     --------------------------
	.section	.nv.constant0.kernel1,"a",@progbits
	.sectionflags	@""
	.align	4
.nv.constant0.kernel1:
	.zero		904


//--------------------- .nv.constant0.kernel0     --------------------------
	.section	.nv.constant0.kernel0,"a",@progbits
	.sectionflags	@""
	.align	4
.nv.constant0.kernel0:
	.zero		904


//--------------------- SYMBOLS --------------------------

	.type		.nv.reservedSmem.offset0,@object
	.size		.nv.reservedSmem.offset0,0x4
